//
// Generated by NVIDIA NVVM Compiler
//
// Compiler Build ID: CL-36424714
// Cuda compilation tools, release 13.0, V13.0.88
// Based on NVVM 20.0.0
//

.version 9.0
.target sm_100
.address_size 64

	// .globl	_Z8mmkernelPfS_S_iii

.visible .entry _Z8mmkernelPfS_S_iii(
	.param .u64 .ptr .align 1 _Z8mmkernelPfS_S_iii_param_0,
	.param .u64 .ptr .align 1 _Z8mmkernelPfS_S_iii_param_1,
	.param .u64 .ptr .align 1 _Z8mmkernelPfS_S_iii_param_2,
	.param .u32 _Z8mmkernelPfS_S_iii_param_3,
	.param .u32 _Z8mmkernelPfS_S_iii_param_4,
	.param .u32 _Z8mmkernelPfS_S_iii_param_5
)
{
	.reg .pred 	%p<10>;
	.reg .b32 	%r<38>;
	.reg .b32 	%f<68>;
	.reg .b64 	%rd<40>;

	ld.param.u64 	%rd5, [_Z8mmkernelPfS_S_iii_param_0];
	ld.param.u64 	%rd6, [_Z8mmkernelPfS_S_iii_param_1];
	ld.param.u64 	%rd4, [_Z8mmkernelPfS_S_iii_param_2];
	ld.param.u32 	%r20, [_Z8mmkernelPfS_S_iii_param_3];
	ld.param.u32 	%r21, [_Z8mmkernelPfS_S_iii_param_4];
	ld.param.u32 	%r22, [_Z8mmkernelPfS_S_iii_param_5];
	cvta.to.global.u64 	%rd1, %rd6;
	cvta.to.global.u64 	%rd2, %rd5;
	mov.u32 	%r1, %tid.x;
	mov.u32 	%r2, %tid.y;
	setp.lt.s32 	%p1, %r21, 1;
	mov.f32 	%f67, 0f00000000;
	@%p1 bra 	$L__BB0_12;
	mul.lo.s32 	%r3, %r22, %r2;
	and.b32  	%r4, %r21, 7;
	setp.lt.u32 	%p2, %r21, 8;
	mov.f32 	%f67, 0f00000000;
	mov.b32 	%r36, 0;
	@%p2 bra 	$L__BB0_4;
	and.b32  	%r36, %r21, 2147483640;
	neg.s32 	%r34, %r36;
	shl.b32 	%r7, %r20, 3;
	add.s64 	%rd3, %rd1, 16;
	mov.f32 	%f67, 0f00000000;
	mul.wide.s32 	%rd11, %r20, 4;
	mov.u32 	%r32, %r3;
	mov.u32 	%r33, %r1;
$L__BB0_3:
	.pragma "nounroll";
	mul.wide.s32 	%rd7, %r32, 4;
	add.s64 	%rd8, %rd3, %rd7;
	mul.wide.s32 	%rd9, %r33, 4;
	add.s64 	%rd10, %rd2, %rd9;
	ld.global.f32 	%f17, [%rd10];
	ld.global.f32 	%f18, [%rd8+-16];
	fma.rn.f32 	%f19, %f17, %f18, %f67;
	add.s64 	%rd12, %rd10, %rd11;
	ld.global.f32 	%f20, [%rd12];
	ld.global.f32 	%f21, [%rd8+-12];
	fma.rn.f32 	%f22, %f20, %f21, %f19;
	add.s64 	%rd13, %rd12, %rd11;
	ld.global.f32 	%f23, [%rd13];
	ld.global.f32 	%f24, [%rd8+-8];
	fma.rn.f32 	%f25, %f23, %f24, %f22;
	add.s64 	%rd14, %rd13, %rd11;
	ld.global.f32 	%f26, [%rd14];
	ld.global.f32 	%f27, [%rd8+-4];
	fma.rn.f32 	%f28, %f26, %f27, %f25;
	add.s64 	%rd15, %rd14, %rd11;
	ld.global.f32 	%f29, [%rd15];
	ld.global.f32 	%f30, [%rd8];
	fma.rn.f32 	%f31, %f29, %f30, %f28;
	add.s64 	%rd16, %rd15, %rd11;
	ld.global.f32 	%f32, [%rd16];
	ld.global.f32 	%f33, [%rd8+4];
	fma.rn.f32 	%f34, %f32, %f33, %f31;
	add.s64 	%rd17, %rd16, %rd11;
	ld.global.f32 	%f35, [%rd17];
	ld.global.f32 	%f36, [%rd8+8];
	fma.rn.f32 	%f37, %f35, %f36, %f34;
	add.s64 	%rd18, %rd17, %rd11;
	ld.global.f32 	%f38, [%rd18];
	ld.global.f32 	%f39, [%rd8+12];
	fma.rn.f32 	%f67, %f38, %f39, %f37;
	add.s32 	%r34, %r34, 8;
	add.s32 	%r33, %r33, %r7;
	add.s32 	%r32, %r32, 8;
	setp.ne.s32 	%p3, %r34, 0;
	@%p3 bra 	$L__BB0_3;
$L__BB0_4:
	setp.eq.s32 	%p4, %r4, 0;
	@%p4 bra 	$L__BB0_12;
	and.b32  	%r15, %r21, 3;
	setp.lt.u32 	%p5, %r4, 4;
	@%p5 bra 	$L__BB0_7;
	mad.lo.s32 	%r24, %r36, %r20, %r1;
	mul.wide.s32 	%rd19, %r24, 4;
	add.s64 	%rd20, %rd2, %rd19;
	ld.global.f32 	%f41, [%rd20];
	add.s32 	%r25, %r36, %r3;
	mul.wide.s32 	%rd21, %r25, 4;
	add.s64 	%rd22, %rd1, %rd21;
	ld.global.f32 	%f42, [%rd22];
	fma.rn.f32 	%f43, %f41, %f42, %f67;
	mul.wide.s32 	%rd23, %r20, 4;
	add.s64 	%rd24, %rd20, %rd23;
	ld.global.f32 	%f44, [%rd24];
	ld.global.f32 	%f45, [%rd22+4];
	fma.rn.f32 	%f46, %f44, %f45, %f43;
	add.s64 	%rd25, %rd24, %rd23;
	ld.global.f32 	%f47, [%rd25];
	ld.global.f32 	%f48, [%rd22+8];
	fma.rn.f32 	%f49, %f47, %f48, %f46;
	add.s64 	%rd26, %rd25, %rd23;
	ld.global.f32 	%f50, [%rd26];
	ld.global.f32 	%f51, [%rd22+12];
	fma.rn.f32 	%f67, %f50, %f51, %f49;
	add.s32 	%r36, %r36, 4;
$L__BB0_7:
	setp.eq.s32 	%p6, %r15, 0;
	@%p6 bra 	$L__BB0_12;
	setp.eq.s32 	%p7, %r15, 1;
	@%p7 bra 	$L__BB0_10;
	mad.lo.s32 	%r26, %r36, %r20, %r1;
	mul.wide.s32 	%rd27, %r26, 4;
	add.s64 	%rd28, %rd2, %rd27;
	ld.global.f32 	%f53, [%rd28];
	add.s32 	%r27, %r36, %r3;
	mul.wide.s32 	%rd29, %r27, 4;
	add.s64 	%rd30, %rd1, %rd29;
	ld.global.f32 	%f54, [%rd30];
	fma.rn.f32 	%f55, %f53, %f54, %f67;
	mul.wide.s32 	%rd31, %r20, 4;
	add.s64 	%rd32, %rd28, %rd31;
	ld.global.f32 	%f56, [%rd32];
	ld.global.f32 	%f57, [%rd30+4];
	fma.rn.f32 	%f67, %f56, %f57, %f55;
	add.s32 	%r36, %r36, 2;
$L__BB0_10:
	and.b32  	%r28, %r21, 1;
	setp.eq.b32 	%p8, %r28, 1;
	not.pred 	%p9, %p8;
	@%p9 bra 	$L__BB0_12;
	mad.lo.s32 	%r29, %r36, %r20, %r1;
	mul.wide.s32 	%rd33, %r29, 4;
	add.s64 	%rd34, %rd2, %rd33;
	ld.global.f32 	%f58, [%rd34];
	add.s32 	%r30, %r36, %r3;
	mul.wide.s32 	%rd35, %r30, 4;
	add.s64 	%rd36, %rd1, %rd35;
	ld.global.f32 	%f59, [%rd36];
	fma.rn.f32 	%f67, %f58, %f59, %f67;
$L__BB0_12:
	cvta.to.global.u64 	%rd37, %rd4;
	mad.lo.s32 	%r31, %r20, %r2, %r1;
	mul.wide.s32 	%rd38, %r31, 4;
	add.s64 	%rd39, %rd37, %rd38;
	st.global.f32 	[%rd39], %f67;
	ret;

}


// ===== COMPILED SASS (sm_100) =====

	.target	sm_100

	.elftype	@"ET_EXEC"


//--------------------- .note.nv.tkinfo           --------------------------
	.section	.note.nv.tkinfo,"",@"SHT_NOTE"
	.sectionflags	@"SHF_NOTE_NV_TKINFO"
	.tkinfo
        /*0018*/ 	.word	0x00000002
        /*0030*/ 	.string	""
        /*0030*/ 	.string	"ptxas"
        /*0030*/ 	.string	"Cuda compilation tools, release 13.0, V13.0.88"
        /*0030*/ 	.string	"Build cuda_13.0.r13.0/compiler.36424714_0"
        /*0030*/ 	.string	"-arch sm_100 -m 64 "



//--------------------- .note.nv.cuinfo           --------------------------
	.section	.note.nv.cuinfo,"",@"SHT_NOTE"
	.sectionflags	@"SHF_NOTE_NV_CUINFO"
        /*0018*/ 	.short	0x0002
        /*001a*/ 	.short	0x0064
        /*001c*/ 	.short	0x0082
	.zero		2


//--------------------- .nv.info                  --------------------------
	.section	.nv.info,"",@"SHT_CUDA_INFO"
	.align	4


	//----- nvinfo : EIATTR_REGCOUNT
	.align		4
        /*0000*/ 	.byte	0x04, 0x2f
        /*0002*/ 	.short	(.L_1 - .L_0)
	.align		4
.L_0:
        /*0004*/ 	.word	index@(_Z8mmkernelPfS_S_iii)
        /*0008*/ 	.word	0x00000020


	//----- nvinfo : EIATTR_FRAME_SIZE
	.align		4
.L_1:
        /*000c*/ 	.byte	0x04, 0x11
        /*000e*/ 	.short	(.L_3 - .L_2)
	.align		4
.L_2:
        /*0010*/ 	.word	index@(_Z8mmkernelPfS_S_iii)
        /*0014*/ 	.word	0x00000000


	//----- nvinfo : EIATTR_MIN_STACK_SIZE
	.align		4
.L_3:
        /*0018*/ 	.byte	0x04, 0x12
        /*001a*/ 	.short	(.L_5 - .L_4)
	.align		4
.L_4:
        /*001c*/ 	.word	index@(_Z8mmkernelPfS_S_iii)
        /*0020*/ 	.word	0x00000000
.L_5:


//--------------------- .nv.compat                --------------------------
	.section	.nv.compat,"",@"SHT_CUDA_COMPAT_INFO"
	.align	4
        /*0000*/ 	.byte	0x02, 0x09, 0x00, 0x00, 0x02, 0x02, 0x01, 0x00, 0x02, 0x05, 0x05, 0x00, 0x03, 0x07, 0x01, 0x01
        /*0010*/ 	.byte	0x02, 0x03, 0x00, 0x00, 0x02, 0x06, 0x01, 0x00, 0x04, 0x0b, 0x08, 0x00, 0x09, 0x00, 0x00, 0x00
        /*0020*/ 	.byte	0x00, 0x00, 0x00, 0x00


//--------------------- .nv.info._Z8mmkernelPfS_S_iii --------------------------
	.section	.nv.info._Z8mmkernelPfS_S_iii,"",@"SHT_CUDA_INFO"
	.sectionflags	@""
	.align	4


	//----- nvinfo : EIATTR_CUDA_API_VERSION
	.align		4
        /*0000*/ 	.byte	0x04, 0x37
        /*0002*/ 	.short	(.L_7 - .L_6)
.L_6:
        /*0004*/ 	.word	0x00000082


	//----- nvinfo : EIATTR_KPARAM_INFO
	.align		4
.L_7:
        /*0008*/ 	.byte	0x04, 0x17
        /*000a*/ 	.short	(.L_9 - .L_8)
.L_8:
        /*000c*/ 	.word	0x00000000
        /*0010*/ 	.short	0x0005
        /*0012*/ 	.short	0x0020
        /*0014*/ 	.byte	0x00, 0xf0, 0x11, 0x00


	//----- nvinfo : EIATTR_KPARAM_INFO
	.align		4
.L_9:
        /*0018*/ 	.byte	0x04, 0x17
        /*001a*/ 	.short	(.L_11 - .L_10)
.L_10:
        /*001c*/ 	.word	0x00000000
        /*0020*/ 	.short	0x0004
        /*0022*/ 	.short	0x001c
        /*0024*/ 	.byte	0x00, 0xf0, 0x11, 0x00


	//----- nvinfo : EIATTR_KPARAM_INFO
	.align		4
.L_11:
        /*0028*/ 	.byte	0x04, 0x17
        /*002a*/ 	.short	(.L_13 - .L_12)
.L_12:
        /*002c*/ 	.word	0x00000000
        /*0030*/ 	.short	0x0003
        /*0032*/ 	.short	0x0018
        /*0034*/ 	.byte	0x00, 0xf0, 0x11, 0x00


	//----- nvinfo : EIATTR_KPARAM_INFO
	.align		4
.L_13:
        /*0038*/ 	.byte	0x04, 0x17
        /*003a*/ 	.short	(.L_15 - .L_14)
.L_14:
        /*003c*/ 	.word	0x00000000
        /*0040*/ 	.short	0x0002
        /*0042*/ 	.short	0x0010
        /*0044*/ 	.byte	0x00, 0xf5, 0x21, 0x00


	//----- nvinfo : EIATTR_KPARAM_INFO
	.align		4
.L_15:
        /*0048*/ 	.byte	0x04, 0x17
        /*004a*/ 	.short	(.L_17 - .L_16)
.L_16:
        /*004c*/ 	.word	0x00000000
        /*0050*/ 	.short	0x0001
        /*0052*/ 	.short	0x0008
        /*0054*/ 	.byte	0x00, 0xf5, 0x21, 0x00


	//----- nvinfo : EIATTR_KPARAM_INFO
	.align		4
.L_17:
        /*0058*/ 	.byte	0x04, 0x17
        /*005a*/ 	.short	(.L_19 - .L_18)
.L_18:
        /*005c*/ 	.word	0x00000000
        /*0060*/ 	.short	0x0000
        /*0062*/ 	.short	0x0000
        /*0064*/ 	.byte	0x00, 0xf5, 0x21, 0x00


	//----- nvinfo : EIATTR_SPARSE_MMA_MASK
	.align		4
.L_19:
        /*0068*/ 	.byte	0x03, 0x50
        /*006a*/ 	.short	0x0000


	//----- nvinfo : EIATTR_MAXREG_COUNT
	.align		4
        /*006c*/ 	.byte	0x03, 0x1b
        /*006e*/ 	.short	0x00ff


	//----- nvinfo : EIATTR_MERCURY_ISA_VERSION
	.align		4
        /*0070*/ 	.byte	0x03, 0x5f
        /*0072*/ 	.short	0x0101


	//----- nvinfo : EIATTR_VRC_CTA_INIT_COUNT
	.align		4
        /*0074*/ 	.byte	0x02, 0x4a
	.zero		1
	.zero		1


	//----- nvinfo : EIATTR_EXIT_INSTR_OFFSETS
	.align		4
        /*0078*/ 	.byte	0x04, 0x1c
        /*007a*/ 	.short	(.L_21 - .L_20)


	//   ....[0]....
.L_20:
        /*007c*/ 	.word	0x00000800


	//----- nvinfo : EIATTR_CBANK_PARAM_SIZE
	.align		4
.L_21:
        /*0080*/ 	.byte	0x03, 0x19
        /*0082*/ 	.short	0x0024


	//----- nvinfo : EIATTR_PARAM_CBANK
	.align		4
        /*0084*/ 	.byte	0x04, 0x0a
        /*0086*/ 	.short	(.L_23 - .L_22)
	.align		4
.L_22:
        /*0088*/ 	.word	index@(.nv.constant0._Z8mmkernelPfS_S_iii)
        /*008c*/ 	.short	0x0380
        /*008e*/ 	.short	0x0024


	//----- nvinfo : EIATTR_SW_WAR
	.align		4
.L_23:
        /*0090*/ 	.byte	0x04, 0x36
        /*0092*/ 	.short	(.L_25 - .L_24)
.L_24:
        /*0094*/ 	.word	0x00000008
.L_25:


//--------------------- .nv.callgraph             --------------------------
	.section	.nv.callgraph,"",@"SHT_CUDA_CALLGRAPH"
	.align	4
	.sectionentsize	8
	.align		4
        /*0000*/ 	.word	0x00000000
	.align		4
        /*0004*/ 	.word	0xffffffff
	.align		4
        /*0008*/ 	.word	0x00000000
	.align		4
        /*000c*/ 	.word	0xfffffffe
	.align		4
        /*0010*/ 	.word	0x00000000
	.align		4
        /*0014*/ 	.word	0xfffffffd
	.align		4
        /*0018*/ 	.word	0x00000000
	.align		4
        /*001c*/ 	.word	0xfffffffc


//--------------------- .text._Z8mmkernelPfS_S_iii --------------------------
	.section	.text._Z8mmkernelPfS_S_iii,"ax",@progbits
	.align	128
        .global         _Z8mmkernelPfS_S_iii
        .type           _Z8mmkernelPfS_S_iii,@function
        .size           _Z8mmkernelPfS_S_iii,(.L_x_5 - _Z8mmkernelPfS_S_iii)
        .other          _Z8mmkernelPfS_S_iii,@"STO_CUDA_ENTRY STV_DEFAULT"
_Z8mmkernelPfS_S_iii:
.text._Z8mmkernelPfS_S_iii:
[----:B------:R-:W-:Y:S08]  /*0000*/  LDC R1, c[0x0][0x37c] ;  /* 0x0000df00ff017b82 */ /* 0x000ff00000000800 */
[----:B------:R-:W0:Y:S01]  /*0010*/  LDC R0, c[0x0][0x39c] ;  /* 0x0000e700ff007b82 */ /* 0x000e220000000800 */
[----:B------:R-:W1:Y:S01]  /*0020*/  S2R R14, SR_TID.X ;  /* 0x00000000000e7919 */ /* 0x000e620000002100 */
[----:B------:R-:W2:Y:S01]  /*0030*/  LDCU.64 UR6, c[0x0][0x358] ;  /* 0x00006b00ff0677ac */ /* 0x000ea20008000a00 */
[----:B------:R-:W-:Y:S01]  /*0040*/  HFMA2 R25, -RZ, RZ, 0, 0 ;  /* 0x00000000ff197431 */ /* 0x000fe200000001ff */
[----:B------:R-:W3:Y:S01]  /*0050*/  S2R R15, SR_TID.Y ;  /* 0x00000000000f7919 */ /* 0x000ee20000002200 */
[----:B0-----:R-:W-:-:S13]  /*0060*/  ISETP.GE.AND P0, PT, R0, 0x1, PT ;  /* 0x000000010000780c */ /* 0x001fda0003f06270 */
[----:B-123--:R-:W-:Y:S05]  /*0070*/  @!P0 BRA `(.L_x_0) ;  /* 0x0000000400cc8947 */ /* 0x00efea0003800000 */
[----:B------:R-:W0:Y:S01]  /*0080*/  LDCU UR4, c[0x0][0x3a0] ;  /* 0x00007400ff0477ac */ /* 0x000e220008000800 */
[C---:B------:R-:W-:Y:S02]  /*0090*/  ISETP.GE.U32.AND P1, PT, R0.reuse, 0x8, PT ;  /* 0x000000080000780c */ /* 0x040fe40003f26070 */
[----:B------:R-:W-:Y:S02]  /*00a0*/  LOP3.LUT R26, R0, 0x7, RZ, 0xc0, !PT ;  /* 0x00000007001a7812 */ /* 0x000fe400078ec0ff */
[----:B------:R-:W-:Y:S02]  /*00b0*/  MOV R25, RZ ;  /* 0x000000ff00197202 */ /* 0x000fe40000000f00 */
[----:B------:R-:W-:Y:S02]  /*00c0*/  ISETP.NE.AND P0, PT, R26, RZ, PT ;  /* 0x000000ff1a00720c */ /* 0x000fe40003f05270 */
[----:B------:R-:W-:Y:S01]  /*00d0*/  MOV R17, RZ ;  /* 0x000000ff00117202 */ /* 0x000fe20000000f00 */
[----:B0-----:R-:W-:-:S04]  /*00e0*/  IMAD R18, R15, UR4, RZ ;  /* 0x000000040f127c24 */ /* 0x001fc8000f8e02ff */
[----:B------:R-:W-:Y:S06]  /*00f0*/  @!P1 BRA `(.L_x_1) ;  /* 0x0000000000c89947 */ /* 0x000fec0003800000 */
[----:B------:R-:W0:Y:S01]  /*0100*/  LDCU.64 UR4, c[0x0][0x388] ;  /* 0x00007100ff0477ac */ /* 0x000e220008000a00 */
[----:B------:R-:W-:Y:S02]  /*0110*/  LOP3.LUT R17, R0, 0x7ffffff8, RZ, 0xc0, !PT ;  /* 0x7ffffff800117812 */ /* 0x000fe400078ec0ff */
[----:B------:R-:W-:Y:S02]  /*0120*/  MOV R25, RZ ;  /* 0x000000ff00197202 */ /* 0x000fe40000000f00 */
[----:B------:R-:W-:Y:S02]  /*0130*/  MOV R16, R18 ;  /* 0x0000001200107202 */ /* 0x000fe40000000f00 */
[----:B------:R-:W-:Y:S02]  /*0140*/  MOV R20, R14 ;  /* 0x0000000e00147202 */ /* 0x000fe40000000f00 */
[----:B------:R-:W-:Y:S01]  /*0150*/  IADD3 R19, PT, PT, -R17, RZ, RZ ;  /* 0x000000ff11137210 */ /* 0x000fe20007ffe1ff */
[----:B0-----:R-:W-:-:S04]  /*0160*/  UIADD3 UR4, UP0, UPT, UR4, 0x10, URZ ;  /* 0x0000001004047890 */ /* 0x001fc8000ff1e0ff */
[----:B------:R-:W-:-:S12]  /*0170*/  UIADD3.X UR5, UPT, UPT, URZ, UR5, URZ, UP0, !UPT ;  /* 0x00000005ff057290 */ /* 0x000fd800087fe4ff */
.L_x_2:
[----:B------:R-:W0:Y:S01]  /*0180*/  LDC.64 R10, c[0x0][0x380] ;  /* 0x0000e000ff0a7b82 */ /* 0x000e220000000a00 */
[----:B------:R-:W-:Y:S02]  /*0190*/  MOV R2, UR4 ;  /* 0x0000000400027c02 */ /* 0x000fe40008000f00 */
[----:B------:R-:W-:-:S03]  /*01a0*/  MOV R3, UR5 ;  /* 0x0000000500037c02 */ /* 0x000fc60008000f00 */
[----:B------:R-:W-:Y:S02]  /*01b0*/  IMAD.WIDE R2, R16, 0x4, R2 ;  /* 0x0000000410027825 */ /* 0x000fe400078e0202 */
[----:B------:R-:W1:Y:S03]  /*01c0*/  LDC R23, c[0x0][0x398] ;  /* 0x0000e600ff177b82 */ /* 0x000e660000000800 */
[----:B------:R-:W2:Y:S04]  /*01d0*/  LDG.E R27, desc[UR6][R2.64+-0x10] ;  /* 0xfffff006021b7981 */ /* 0x000ea8000c1e1900 */
[----:B------:R-:W3:Y:S04]  /*01e0*/  LDG.E R21, desc[UR6][R2.64+-0xc] ;  /* 0xfffff40602157981 */ /* 0x000ee8000c1e1900 */
[----:B------:R-:W4:Y:S01]  /*01f0*/  LDG.E R24, desc[UR6][R2.64+-0x8] ;  /* 0xfffff80602187981 */ /* 0x000f22000c1e1900 */
[----:B0-----:R-:W-:-:S05]  /*0200*/  IMAD.WIDE R10, R20, 0x4, R10 ;  /* 0x00000004140a7825 */ /* 0x001fca00078e020a */
[----:B------:R0:W2:Y:S01]  /*0210*/  LDG.E R28, desc[UR6][R10.64] ;  /* 0x000000060a1c7981 */ /* 0x0000a2000c1e1900 */
[----:B-1----:R-:W-:-:S05]  /*0220*/  IMAD.WIDE R12, R23, 0x4, R10 ;  /* 0x00000004170c7825 */ /* 0x002fca00078e020a */
[----:B------:R1:W3:Y:S01]  /*0230*/  LDG.E R22, desc[UR6][R12.64] ;  /* 0x000000060c167981 */ /* 0x0002e2000c1e1900 */
[----:B------:R-:W-:-:S04]  /*0240*/  IMAD.WIDE R8, R23, 0x4, R12 ;  /* 0x0000000417087825 */ /* 0x000fc800078e020c */
[C---:B------:R-:W-:Y:S02]  /*0250*/  IMAD.WIDE R6, R23.reuse, 0x4, R8 ;  /* 0x0000000417067825 */ /* 0x040fe400078e0208 */
[----:B------:R-:W4:Y:S02]  /*0260*/  LDG.E R9, desc[UR6][R8.64] ;  /* 0x0000000608097981 */ /* 0x000f24000c1e1900 */
[----:B------:R-:W-:-:S04]  /*0270*/  IMAD.WIDE R4, R23, 0x4, R6 ;  /* 0x0000000417047825 */ /* 0x000fc800078e0206 */
[C---:B0-----:R-:W-:Y:S01]  /*0280*/  IMAD.WIDE R10, R23.reuse, 0x4, R4 ;  /* 0x00000004170a7825 */ /* 0x041fe200078e0204 */
[----:B------:R-:W5:Y:S04]  /*0290*/  LDG.E R8, desc[UR6][R2.64+0x8] ;  /* 0x0000080602087981 */ /* 0x000f68000c1e1900 */
[----:B------:R-:W5:Y:S01]  /*02a0*/  LDG.E R4, desc[UR6][R4.64] ;  /* 0x0000000604047981 */ /* 0x000f62000c1e1900 */
[----:B-1----:R-:W-:-:S03]  /*02b0*/  IMAD.WIDE R12, R23, 0x4, R10 ;  /* 0x00000004170c7825 */ /* 0x002fc600078e020a */
[----:B------:R-:W5:Y:S04]  /*02c0*/  LDG.E R29, desc[UR6][R10.64] ;  /* 0x000000060a1d7981 */ /* 0x000f68000c1e1900 */
[----:B------:R-:W5:Y:S04]  /*02d0*/  LDG.E R5, desc[UR6][R2.64] ;  /* 0x0000000602057981 */ /* 0x000f68000c1e1900 */
[----:B------:R-:W5:Y:S04]  /*02e0*/  LDG.E R10, desc[UR6][R2.64+0x4] ;  /* 0x00000406020a7981 */ /* 0x000f68000c1e1900 */
[----:B------:R-:W5:Y:S01]  /*02f0*/  LDG.E R11, desc[UR6][R2.64+0xc] ;  /* 0x00000c06020b7981 */ /* 0x000f62000c1e1900 */
[----:B--2---:R-:W-:-:S03]  /*0300*/  FFMA R25, R28, R27, R25 ;  /* 0x0000001b1c197223 */ /* 0x004fc60000000019 */
[----:B------:R0:W2:Y:S04]  /*0310*/  LDG.E R27, desc[UR6][R6.64] ;  /* 0x00000006061b7981 */ /* 0x0000a8000c1e1900 */
[----:B------:R-:W2:Y:S01]  /*0320*/  LDG.E R28, desc[UR6][R2.64+-0x4] ;  /* 0xfffffc06021c7981 */ /* 0x000ea2000c1e1900 */
[----:B0-----:R-:W-:-:S03]  /*0330*/  IMAD.WIDE R6, R23, 0x4, R12 ;  /* 0x0000000417067825 */ /* 0x001fc600078e020c */
[----:B------:R-:W5:Y:S04]  /*0340*/  LDG.E R3, desc[UR6][R12.64] ;  /* 0x000000060c037981 */ /* 0x000f68000c1e1900 */
[----:B------:R-:W5:Y:S01]  /*0350*/  LDG.E R6, desc[UR6][R6.64] ;  /* 0x0000000606067981 */ /* 0x000f62000c1e1900 */
[----:B---3--:R-:W-:Y:S01]  /*0360*/  FFMA R22, R22, R21, R25 ;  /* 0x0000001516167223 */ /* 0x008fe20000000019 */
[----:B------:R-:W-:-:S03]  /*0370*/  IADD3 R19, PT, PT, R19, 0x8, RZ ;  /* 0x0000000813137810 */ /* 0x000fc60007ffe0ff */
[----:B----4-:R-:W-:Y:S01]  /*0380*/  FFMA R22, R9, R24, R22 ;  /* 0x0000001809167223 */ /* 0x010fe20000000016 */
[----:B------:R-:W-:Y:S02]  /*0390*/  ISETP.NE.AND P1, PT, R19, RZ, PT ;  /* 0x000000ff1300720c */ /* 0x000fe40003f25270 */
[----:B------:R-:W-:Y:S02]  /*03a0*/  LEA R20, R23, R20, 0x3 ;  /* 0x0000001417147211 */ /* 0x000fe400078e18ff */
[----:B------:R-:W-:Y:S01]  /*03b0*/  IADD3 R16, PT, PT, R16, 0x8, RZ ;  /* 0x0000000810107810 */ /* 0x000fe20007ffe0ff */
[----:B--2---:R-:W-:-:S04]  /*03c0*/  FFMA R27, R27, R28, R22 ;  /* 0x0000001c1b1b7223 */ /* 0x004fc80000000016 */
[----:B-----5:R-:W-:-:S04]  /*03d0*/  FFMA R4, R4, R5, R27 ;  /* 0x0000000504047223 */ /* 0x020fc8000000001b */
[----:B------:R-:W-:-:S04]  /*03e0*/  FFMA R4, R29, R10, R4 ;  /* 0x0000000a1d047223 */ /* 0x000fc80000000004 */
[----:B------:R-:W-:-:S04]  /*03f0*/  FFMA R3, R3, R8, R4 ;  /* 0x0000000803037223 */ /* 0x000fc80000000004 */
[----:B------:R-:W-:Y:S01]  /*0400*/  FFMA R25, R6, R11, R3 ;  /* 0x0000000b06197223 */ /* 0x000fe20000000003 */
[----:B------:R-:W-:Y:S06]  /*0410*/  @P1 BRA `(.L_x_2) ;  /* 0xfffffffc00581947 */ /* 0x000fec000383ffff */
.L_x_1:
[----:B------:R-:W-:Y:S05]  /*0420*/  @!P0 BRA `(.L_x_0) ;  /* 0x0000000000e08947 */ /* 0x000fea0003800000 */
[----:B------:R-:W-:Y:S02]  /*0430*/  ISETP.GE.U32.AND P0, PT, R26, 0x4, PT ;  /* 0x000000041a00780c */ /* 0x000fe40003f06070 */
[----:B------:R-:W-:-:S04]  /*0440*/  LOP3.LUT R16, R0, 0x3, RZ, 0xc0, !PT ;  /* 0x0000000300107812 */ /* 0x000fc800078ec0ff */
[----:B------:R-:W-:-:S07]  /*0450*/  ISETP.NE.AND P1, PT, R16, RZ, PT ;  /* 0x000000ff1000720c */ /* 0x000fce0003f25270 */
[----:B------:R-:W-:Y:S06]  /*0460*/  @!P0 BRA `(.L_x_3) ;  /* 0x00000000005c8947 */ /* 0x000fec0003800000 */
[----:B------:R-:W0:Y:S01]  /*0470*/  LDC R19, c[0x0][0x398] ;  /* 0x0000e600ff137b82 */ /* 0x000e220000000800 */
[----:B------:R-:W-:-:S07]  /*0480*/  IADD3 R7, PT, PT, R18, R17, RZ ;  /* 0x0000001112077210 */ /* 0x000fce0007ffe0ff */
[----:B------:R-:W1:Y:S08]  /*0490*/  LDC.64 R8, c[0x0][0x380] ;  /* 0x0000e000ff087b82 */ /* 0x000e700000000a00 */
[----:B------:R-:W2:Y:S01]  /*04a0*/  LDC.64 R2, c[0x0][0x388] ;  /* 0x0000e200ff027b82 */ /* 0x000ea20000000a00 */
[----:B0-----:R-:W-:-:S04]  /*04b0*/  IMAD R5, R17, R19, R14 ;  /* 0x0000001311057224 */ /* 0x001fc800078e020e */
[----:B-1----:R-:W-:-:S04]  /*04c0*/  IMAD.WIDE R8, R5, 0x4, R8 ;  /* 0x0000000405087825 */ /* 0x002fc800078e0208 */
[----:B------:R-:W-:Y:S02]  /*04d0*/  IMAD.WIDE R10, R19, 0x4, R8 ;  /* 0x00000004130a7825 */ /* 0x000fe400078e0208 */
[----:B------:R-:W3:Y:S02]  /*04e0*/  LDG.E R8, desc[UR6][R8.64] ;  /* 0x0000000608087981 */ /* 0x000ee4000c1e1900 */
[----:B--2---:R-:W-:-:S04]  /*04f0*/  IMAD.WIDE R2, R7, 0x4, R2 ;  /* 0x0000000407027825 */ /* 0x004fc800078e0202 */
[C---:B------:R-:W-:Y:S01]  /*0500*/  IMAD.WIDE R4, R19.reuse, 0x4, R10 ;  /* 0x0000000413047825 */ /* 0x040fe200078e020a */
[----:B------:R-:W3:Y:S04]  /*0510*/  LDG.E R12, desc[UR6][R2.64] ;  /* 0x00000006020c7981 */ /* 0x000ee8000c1e1900 */
[----:B------:R-:W2:Y:S01]  /*0520*/  LDG.E R11, desc[UR6][R10.64] ;  /* 0x000000060a0b7981 */ /* 0x000ea2000c1e1900 */
[----:B------:R-:W-:-:S03]  /*0530*/  IMAD.WIDE R6, R19, 0x4, R4 ;  /* 0x0000000413067825 */ /* 0x000fc600078e0204 */
[----:B------:R-:W2:Y:S04]  /*0540*/  LDG.E R13, desc[UR6][R2.64+0x4] ;  /* 0x00000406020d7981 */ /* 0x000ea8000c1e1900 */
[----:B------:R-:W4:Y:S04]  /*0550*/  LDG.E R5, desc[UR6][R4.64] ;  /* 0x0000000604057981 */ /* 0x000f28000c1e1900 */
[----:B------:R-:W4:Y:S04]  /*0560*/  LDG.E R19, desc[UR6][R2.64+0x8] ;  /* 0x0000080602137981 */ /* 0x000f28000c1e1900 */
[----:B------:R-:W5:Y:S04]  /*0570*/  LDG.E R7, desc[UR6][R6.64] ;  /* 0x0000000606077981 */ /* 0x000f68000c1e1900 */
[----:B------:R-:W5:Y:S01]  /*0580*/  LDG.E R20, desc[UR6][R2.64+0xc] ;  /* 0x00000c0602147981 */ /* 0x000f62000c1e1900 */
[----:B------:R-:W-:Y:S01]  /*0590*/  IADD3 R17, PT, PT, R17, 0x4, RZ ;  /* 0x0000000411117810 */ /* 0x000fe20007ffe0ff */
[----:B---3--:R-:W-:-:S04]  /*05a0*/  FFMA R12, R8, R12, R25 ;  /* 0x0000000c080c7223 */ /* 0x008fc80000000019 */
[----:B--2---:R-:W-:-:S04]  /*05b0*/  FFMA R12, R11, R13, R12 ;  /* 0x0000000d0b0c7223 */ /* 0x004fc8000000000c */
[----:B----4-:R-:W-:-:S04]  /*05c0*/  FFMA R12, R5, R19, R12 ;  /* 0x00000013050c7223 */ /* 0x010fc8000000000c */
[----:B-----5:R-:W-:-:S07]  /*05d0*/  FFMA R25, R7, R20, R12 ;  /* 0x0000001407197223 */ /* 0x020fce000000000c */
.L_x_3:
[----:B------:R-:W-:Y:S05]  /*05e0*/  @!P1 BRA `(.L_x_0) ;  /* 0x0000000000709947 */ /* 0x000fea0003800000 */
[----:B------:R-:W-:Y:S01]  /*05f0*/  ISETP.NE.AND P0, PT, R16, 0x1, PT ;  /* 0x000000011000780c */ /* 0x000fe20003f05270 */
[----:B------:R-:W0:Y:S01]  /*0600*/  LDC.64 R8, c[0x0][0x380] ;  /* 0x0000e000ff087b82 */ /* 0x000e220000000a00 */
[----:B------:R-:W-:-:S04]  /*0610*/  LOP3.LUT R0, R0, 0x1, RZ, 0xc0, !PT ;  /* 0x0000000100007812 */ /* 0x000fc800078ec0ff */
[----:B------:R-:W-:-:S03]  /*0620*/  ISETP.NE.U32.AND P1, PT, R0, 0x1, PT ;  /* 0x000000010000780c */ /* 0x000fc60003f25070 */
[----:B------:R-:W1:Y:S08]  /*0630*/  LDC.64 R6, c[0x0][0x388] ;  /* 0x0000e200ff067b82 */ /* 0x000e700000000a00 */
[----:B------:R-:W2:Y:S08]  /*0640*/  @P0 LDC R11, c[0x0][0x398] ;  /* 0x0000e600ff0b0b82 */ /* 0x000eb00000000800 */
[----:B------:R-:W3:Y:S08]  /*0650*/  @!P1 LDC R0, c[0x0][0x398] ;  /* 0x0000e600ff009b82 */ /* 0x000ef00000000800 */
[----:B------:R-:W4:Y:S08]  /*0660*/  LDC.64 R4, c[0x0][0x380] ;  /* 0x0000e000ff047b82 */ /* 0x000f300000000a00 */
[----:B------:R-:W5:Y:S01]  /*0670*/  LDC.64 R2, c[0x0][0x388] ;  /* 0x0000e200ff027b82 */ /* 0x000f620000000a00 */
[----:B--2---:R-:W-:-:S04]  /*0680*/  @P0 IMAD R13, R17, R11, R14 ;  /* 0x0000000b110d0224 */ /* 0x004fc800078e020e */
[----:B0-----:R-:W-:Y:S01]  /*0690*/  @P0 IMAD.WIDE R8, R13, 0x4, R8 ;  /* 0x000000040d080825 */ /* 0x001fe200078e0208 */
[----:B------:R-:W-:Y:S02]  /*06a0*/  @P0 IADD3 R13, PT, PT, R18, R17, RZ ;  /* 0x00000011120d0210 */ /* 0x000fe40007ffe0ff */
[----:B------:R-:W-:-:S03]  /*06b0*/  @P0 IADD3 R17, PT, PT, R17, 0x2, RZ ;  /* 0x0000000211110810 */ /* 0x000fc60007ffe0ff */
[----:B-1----:R-:W-:Y:S01]  /*06c0*/  @P0 IMAD.WIDE R6, R13, 0x4, R6 ;  /* 0x000000040d060825 */ /* 0x002fe200078e0206 */
[----:B------:R-:W-:-:S03]  /*06d0*/  @!P1 IADD3 R13, PT, PT, R18, R17, RZ ;  /* 0x00000011120d9210 */ /* 0x000fc60007ffe0ff */
[----:B------:R-:W-:Y:S01]  /*06e0*/  @P0 IMAD.WIDE R10, R11, 0x4, R8 ;  /* 0x000000040b0a0825 */ /* 0x000fe200078e0208 */
[----:B------:R-:W2:Y:S03]  /*06f0*/  @P0 LDG.E R12, desc[UR6][R6.64+0x4] ;  /* 0x00000406060c0981 */ /* 0x000ea6000c1e1900 */
[----:B---3--:R-:W-:Y:S01]  /*0700*/  @!P1 IMAD R17, R17, R0, R14 ;  /* 0x0000000011119224 */ /* 0x008fe200078e020e */
[----:B------:R-:W3:Y:S04]  /*0710*/  @P0 LDG.E R8, desc[UR6][R8.64] ;  /* 0x0000000608080981 */ /* 0x000ee8000c1e1900 */
[----:B------:R-:W3:Y:S01]  /*0720*/  @P0 LDG.E R0, desc[UR6][R6.64] ;  /* 0x0000000606000981 */ /* 0x000ee2000c1e1900 */
[----:B----4-:R-:W-:-:S03]  /*0730*/  @!P1 IMAD.WIDE R4, R17, 0x4, R4 ;  /* 0x0000000411049825 */ /* 0x010fc600078e0204 */
[----:B------:R-:W2:Y:S01]  /*0740*/  @P0 LDG.E R11, desc[UR6][R10.64] ;  /* 0x000000060a0b0981 */ /* 0x000ea2000c1e1900 */
[----:B-----5:R-:W-:-:S03]  /*0750*/  @!P1 IMAD.WIDE R2, R13, 0x4, R2 ;  /* 0x000000040d029825 */ /* 0x020fc600078e0202 */
[----:B------:R-:W4:Y:S04]  /*0760*/  @!P1 LDG.E R4, desc[UR6][R4.64] ;  /* 0x0000000604049981 */ /* 0x000f28000c1e1900 */
[----:B------:R-:W4:Y:S01]  /*0770*/  @!P1 LDG.E R2, desc[UR6][R2.64] ;  /* 0x0000000602029981 */ /* 0x000f22000c1e1900 */
[----:B---3--:R-:W-:-:S04]  /*0780*/  @P0 FFMA R0, R8, R0, R25 ;  /* 0x0000000008000223 */ /* 0x008fc80000000019 */
[----:B--2---:R-:W-:-:S04]  /*0790*/  @P0 FFMA R25, R11, R12, R0 ;  /* 0x0000000c0b190223 */ /* 0x004fc80000000000 */
[----:B----4-:R-:W-:-:S07]  /*07a0*/  @!P1 FFMA R25, R4, R2, R25 ;  /* 0x0000000204199223 */ /* 0x010fce0000000019 */
.L_x_0:
[----:B------:R-:W0:Y:S01]  /*07b0*/  LDC.64 R2, c[0x0][0x390] ;  /* 0x0000e400ff027b82 */ /* 0x000e220000000a00 */
[----:B------:R-:W1:Y:S02]  /*07c0*/  LDCU UR4, c[0x0][0x398] ;  /* 0x00007300ff0477ac */ /* 0x000e640008000800 */
[----:B-1----:R-:W-:-:S04]  /*07d0*/  IMAD R15, R15, UR4, R14 ;  /* 0x000000040f0f7c24 */ /* 0x002fc8000f8e020e */
[----:B0-----:R-:W-:-:S05]  /*07e0*/  IMAD.WIDE R2, R15, 0x4, R2 ;  /* 0x000000040f027825 */ /* 0x001fca00078e0202 */
[----:B------:R-:W-:Y:S01]  /*07f0*/  STG.E desc[UR6][R2.64], R25 ;  /* 0x0000001902007986 */ /* 0x000fe2000c101906 */
[----:B------:R-:W-:Y:S05]  /*0800*/  EXIT ;  /* 0x000000000000794d */ /* 0x000fea0003800000 */
.L_x_4:
[----:B------:R-:W-:-:S00]  /*0810*/  BRA `(.L_x_4) ;  /* 0xfffffffc00fc7947 */ /* 0x000fc0000383ffff */
[----:B------:R-:W-:-:S00]  /*0820*/  NOP ;  /* 0x0000000000007918 */ /* 0x000fc00000000000 */
        /* <DEDUP_REMOVED lines=13> */
.L_x_5:


//--------------------- .nv.shared.reserved.0     --------------------------
	.section	.nv.shared.reserved.0,"aw",@nobits
	.weak		__nv_reservedSMEM_offset_0_alias
	.size		__nv_reservedSMEM_offset_0_alias, 0, 64
	.other		__nv_reservedSMEM_offset_0_alias,@"STO_CUDA_RESERVED_SHARED STV_DEFAULT"
__nv_reservedSMEM_offset_0_alias:
	.zero		0
	.zero		64


//--------------------- .nv.constant0._Z8mmkernelPfS_S_iii --------------------------
	.section	.nv.constant0._Z8mmkernelPfS_S_iii,"a",@progbits
	.sectionflags	@""
	.align	4
.nv.constant0._Z8mmkernelPfS_S_iii:
	.zero		932


//--------------------- SYMBOLS --------------------------

	.type		.nv.reservedSmem.offset0,@object
	.size		.nv.reservedSmem.offset0,0x4
